//
// Generated by NVIDIA NVVM Compiler
//
// Compiler Build ID: CL-36424714
// Cuda compilation tools, release 13.0, V13.0.88
// Based on NVVM 20.0.0
//

.version 9.0
.target sm_100
.address_size 64

	// .globl	_Z25fullyUnrolledReduceKernelPiS_x
// _ZZ25fullyUnrolledReduceKernelPiS_xE11shared_data has been demoted

.visible .entry _Z25fullyUnrolledReduceKernelPiS_x(
	.param .u64 .ptr .align 1 _Z25fullyUnrolledReduceKernelPiS_x_param_0,
	.param .u64 .ptr .align 1 _Z25fullyUnrolledReduceKernelPiS_x_param_1,
	.param .u64 _Z25fullyUnrolledReduceKernelPiS_x_param_2
)
{
	.reg .pred 	%p<15>;
	.reg .b32 	%r<44>;
	.reg .b64 	%rd<15>;
	// demoted variable
	.shared .align 4 .b8 _ZZ25fullyUnrolledReduceKernelPiS_xE11shared_data[4096];
	ld.param.u64 	%rd6, [_Z25fullyUnrolledReduceKernelPiS_x_param_0];
	ld.param.u64 	%rd4, [_Z25fullyUnrolledReduceKernelPiS_x_param_1];
	ld.param.u64 	%rd5, [_Z25fullyUnrolledReduceKernelPiS_x_param_2];
	cvta.to.global.u64 	%rd1, %rd6;
	mov.u32 	%r1, %tid.x;
	mov.u32 	%r2, %ctaid.x;
	mov.u32 	%r3, %ntid.x;
	mul.lo.s32 	%r10, %r3, %r2;
	shl.b32 	%r11, %r10, 1;
	add.s32 	%r12, %r11, %r1;
	cvt.u64.u32 	%rd2, %r12;
	setp.le.u64 	%p1, %rd5, %rd2;
	mov.b32 	%r43, 0;
	@%p1 bra 	$L__BB0_2;
	shl.b64 	%rd7, %rd2, 2;
	add.s64 	%rd8, %rd1, %rd7;
	ld.global.u32 	%r43, [%rd8];
$L__BB0_2:
	cvt.u64.u32 	%rd9, %r3;
	add.s64 	%rd3, %rd2, %rd9;
	setp.ge.u64 	%p2, %rd3, %rd5;
	@%p2 bra 	$L__BB0_4;
	shl.b64 	%rd10, %rd3, 2;
	add.s64 	%rd11, %rd1, %rd10;
	ld.global.u32 	%r13, [%rd11];
	add.s32 	%r43, %r13, %r43;
$L__BB0_4:
	shl.b32 	%r14, %r1, 2;
	mov.u32 	%r15, _ZZ25fullyUnrolledReduceKernelPiS_xE11shared_data;
	add.s32 	%r8, %r15, %r14;
	st.shared.u32 	[%r8], %r43;
	bar.sync 	0;
	setp.gt.u32 	%p3, %r1, 511;
	@%p3 bra 	$L__BB0_6;
	ld.shared.u32 	%r16, [%r8+2048];
	ld.shared.u32 	%r17, [%r8];
	add.s32 	%r18, %r17, %r16;
	st.shared.u32 	[%r8], %r18;
$L__BB0_6:
	bar.sync 	0;
	setp.gt.u32 	%p4, %r1, 255;
	@%p4 bra 	$L__BB0_8;
	ld.shared.u32 	%r19, [%r8+1024];
	ld.shared.u32 	%r20, [%r8];
	add.s32 	%r21, %r20, %r19;
	st.shared.u32 	[%r8], %r21;
$L__BB0_8:
	bar.sync 	0;
	setp.gt.u32 	%p5, %r1, 127;
	@%p5 bra 	$L__BB0_10;
	ld.shared.u32 	%r22, [%r8+512];
	ld.shared.u32 	%r23, [%r8];
	add.s32 	%r24, %r23, %r22;
	st.shared.u32 	[%r8], %r24;
$L__BB0_10:
	bar.sync 	0;
	setp.gt.u32 	%p6, %r1, 63;
	@%p6 bra 	$L__BB0_12;
	ld.shared.u32 	%r25, [%r8+256];
	ld.shared.u32 	%r26, [%r8];
	add.s32 	%r27, %r26, %r25;
	st.shared.u32 	[%r8], %r27;
$L__BB0_12:
	bar.sync 	0;
	setp.gt.u32 	%p7, %r1, 32;
	@%p7 bra 	$L__BB0_15;
	ld.shared.u32 	%r28, [%r8];
	shfl.sync.down.b32	%r29|%p8, %r28, 32, 31, -1;
	add.s32 	%r30, %r29, %r28;
	shfl.sync.down.b32	%r31|%p9, %r30, 16, 31, -1;
	add.s32 	%r32, %r31, %r30;
	shfl.sync.down.b32	%r33|%p10, %r32, 8, 31, -1;
	add.s32 	%r34, %r33, %r32;
	shfl.sync.down.b32	%r35|%p11, %r34, 4, 31, -1;
	add.s32 	%r36, %r35, %r34;
	shfl.sync.down.b32	%r37|%p12, %r36, 2, 31, -1;
	add.s32 	%r38, %r37, %r36;
	shfl.sync.down.b32	%r39|%p13, %r38, 1, 31, -1;
	add.s32 	%r40, %r39, %r38;
	st.shared.u32 	[%r8], %r40;
	setp.ne.s32 	%p14, %r1, 0;
	@%p14 bra 	$L__BB0_15;
	ld.shared.u32 	%r41, [_ZZ25fullyUnrolledReduceKernelPiS_xE11shared_data];
	cvta.to.global.u64 	%rd12, %rd4;
	mul.wide.u32 	%rd13, %r2, 4;
	add.s64 	%rd14, %rd12, %rd13;
	st.global.u32 	[%rd14], %r41;
$L__BB0_15:
	ret;

}


// ===== COMPILED SASS (sm_100) =====

	.target	sm_100

	.elftype	@"ET_EXEC"


//--------------------- .note.nv.tkinfo           --------------------------
	.section	.note.nv.tkinfo,"",@"SHT_NOTE"
	.sectionflags	@"SHF_NOTE_NV_TKINFO"
	.tkinfo
        /*0018*/ 	.word	0x00000002
        /*0030*/ 	.string	""
        /*0030*/ 	.string	"ptxas"
        /*0030*/ 	.string	"Cuda compilation tools, release 13.0, V13.0.88"
        /*0030*/ 	.string	"Build cuda_13.0.r13.0/compiler.36424714_0"
        /*0030*/ 	.string	"-arch sm_100 -m 64 "



//--------------------- .note.nv.cuinfo           --------------------------
	.section	.note.nv.cuinfo,"",@"SHT_NOTE"
	.sectionflags	@"SHF_NOTE_NV_CUINFO"
        /*0018*/ 	.short	0x0002
        /*001a*/ 	.short	0x0064
        /*001c*/ 	.short	0x0082
	.zero		2


//--------------------- .nv.info                  --------------------------
	.section	.nv.info,"",@"SHT_CUDA_INFO"
	.align	4


	//----- nvinfo : EIATTR_REGCOUNT
	.align		4
        /*0000*/ 	.byte	0x04, 0x2f
        /*0002*/ 	.short	(.L_1 - .L_0)
	.align		4
.L_0:
        /*0004*/ 	.word	index@(_Z25fullyUnrolledReduceKernelPiS_x)
        /*0008*/ 	.word	0x0000000e


	//----- nvinfo : EIATTR_FRAME_SIZE
	.align		4
.L_1:
        /*000c*/ 	.byte	0x04, 0x11
        /*000e*/ 	.short	(.L_3 - .L_2)
	.align		4
.L_2:
        /*0010*/ 	.word	index@(_Z25fullyUnrolledReduceKernelPiS_x)
        /*0014*/ 	.word	0x00000000


	//----- nvinfo : EIATTR_MIN_STACK_SIZE
	.align		4
.L_3:
        /*0018*/ 	.byte	0x04, 0x12
        /*001a*/ 	.short	(.L_5 - .L_4)
	.align		4
.L_4:
        /*001c*/ 	.word	index@(_Z25fullyUnrolledReduceKernelPiS_x)
        /*0020*/ 	.word	0x00000000
.L_5:


//--------------------- .nv.compat                --------------------------
	.section	.nv.compat,"",@"SHT_CUDA_COMPAT_INFO"
	.align	4
        /*0000*/ 	.byte	0x02, 0x09, 0x00, 0x00, 0x02, 0x02, 0x01, 0x00, 0x02, 0x05, 0x05, 0x00, 0x03, 0x07, 0x01, 0x01
        /*0010*/ 	.byte	0x02, 0x03, 0x00, 0x00, 0x02, 0x06, 0x01, 0x00, 0x04, 0x0b, 0x08, 0x00, 0x09, 0x00, 0x00, 0x00
        /*0020*/ 	.byte	0x00, 0x00, 0x00, 0x00


//--------------------- .nv.info._Z25fullyUnrolledReduceKernelPiS_x --------------------------
	.section	.nv.info._Z25fullyUnrolledReduceKernelPiS_x,"",@"SHT_CUDA_INFO"
	.sectionflags	@""
	.align	4


	//----- nvinfo : EIATTR_CUDA_API_VERSION
	.align		4
        /*0000*/ 	.byte	0x04, 0x37
        /*0002*/ 	.short	(.L_7 - .L_6)
.L_6:
        /*0004*/ 	.word	0x00000082


	//----- nvinfo : EIATTR_KPARAM_INFO
	.align		4
.L_7:
        /*0008*/ 	.byte	0x04, 0x17
        /*000a*/ 	.short	(.L_9 - .L_8)
.L_8:
        /*000c*/ 	.word	0x00000000
        /*0010*/ 	.short	0x0002
        /*0012*/ 	.short	0x0010
        /*0014*/ 	.byte	0x00, 0xf0, 0x21, 0x00


	//----- nvinfo : EIATTR_KPARAM_INFO
	.align		4
.L_9:
        /*0018*/ 	.byte	0x04, 0x17
        /*001a*/ 	.short	(.L_11 - .L_10)
.L_10:
        /*001c*/ 	.word	0x00000000
        /*0020*/ 	.short	0x0001
        /*0022*/ 	.short	0x0008
        /*0024*/ 	.byte	0x00, 0xf5, 0x21, 0x00


	//----- nvinfo : EIATTR_KPARAM_INFO
	.align		4
.L_11:
        /*0028*/ 	.byte	0x04, 0x17
        /*002a*/ 	.short	(.L_13 - .L_12)
.L_12:
        /*002c*/ 	.word	0x00000000
        /*0030*/ 	.short	0x0000
        /*0032*/ 	.short	0x0000
        /*0034*/ 	.byte	0x00, 0xf5, 0x21, 0x00


	//----- nvinfo : EIATTR_SPARSE_MMA_MASK
	.align		4
.L_13:
        /*0038*/ 	.byte	0x03, 0x50
        /*003a*/ 	.short	0x0000


	//----- nvinfo : EIATTR_MAXREG_COUNT
	.align		4
        /*003c*/ 	.byte	0x03, 0x1b
        /*003e*/ 	.short	0x00ff


	//----- nvinfo : EIATTR_NUM_BARRIERS
	.align		4
        /*0040*/ 	.byte	0x02, 0x4c
        /*0042*/ 	.byte	0x01
	.zero		1


	//----- nvinfo : EIATTR_MERCURY_ISA_VERSION
	.align		4
        /*0044*/ 	.byte	0x03, 0x5f
        /*0046*/ 	.short	0x0101


	//----- nvinfo : EIATTR_COOP_GROUP_MASK_REGIDS
	.align		4
        /*0048*/ 	.byte	0x04, 0x29
        /*004a*/ 	.short	(.L_15 - .L_14)


	//   ....[0]....
.L_14:
        /*004c*/ 	.word	0xffffffff


	//   ....[1]....
        /*0050*/ 	.word	0xffffffff


	//   ....[2]....
        /*0054*/ 	.word	0xffffffff


	//   ....[3]....
        /*0058*/ 	.word	0xffffffff


	//   ....[4]....
        /*005c*/ 	.word	0xffffffff


	//   ....[5]....
        /*0060*/ 	.word	0xffffffff


	//----- nvinfo : EIATTR_COOP_GROUP_INSTR_OFFSETS
	.align		4
.L_15:
        /*0064*/ 	.byte	0x04, 0x28
        /*0066*/ 	.short	(.L_17 - .L_16)


	//   ....[0]....
.L_16:
        /*0068*/ 	.word	0x000003b0


	//   ....[1]....
        /*006c*/ 	.word	0x000003d0


	//   ....[2]....
        /*0070*/ 	.word	0x000003f0


	//   ....[3]....
        /*0074*/ 	.word	0x00000410


	//   ....[4]....
        /*0078*/ 	.word	0x00000430


	//   ....[5]....
        /*007c*/ 	.word	0x00000450


	//----- nvinfo : EIATTR_VRC_CTA_INIT_COUNT
	.align		4
.L_17:
        /*0080*/ 	.byte	0x02, 0x4a
	.zero		1
	.zero		1


	//----- nvinfo : EIATTR_EXIT_INSTR_OFFSETS
	.align		4
        /*0084*/ 	.byte	0x04, 0x1c
        /*0086*/ 	.short	(.L_19 - .L_18)


	//   ....[0]....
.L_18:
        /*0088*/ 	.word	0x00000370


	//   ....[1]....
        /*008c*/ 	.word	0x00000480


	//   ....[2]....
        /*0090*/ 	.word	0x000004d0


	//----- nvinfo : EIATTR_CBANK_PARAM_SIZE
	.align		4
.L_19:
        /*0094*/ 	.byte	0x03, 0x19
        /*0096*/ 	.short	0x0018


	//----- nvinfo : EIATTR_PARAM_CBANK
	.align		4
        /*0098*/ 	.byte	0x04, 0x0a
        /*009a*/ 	.short	(.L_21 - .L_20)
	.align		4
.L_20:
        /*009c*/ 	.word	index@(.nv.constant0._Z25fullyUnrolledReduceKernelPiS_x)
        /*00a0*/ 	.short	0x0380
        /*00a2*/ 	.short	0x0018


	//----- nvinfo : EIATTR_SW_WAR
	.align		4
.L_21:
        /*00a4*/ 	.byte	0x04, 0x36
        /*00a6*/ 	.short	(.L_23 - .L_22)
.L_22:
        /*00a8*/ 	.word	0x00000008
.L_23:


//--------------------- .nv.callgraph             --------------------------
	.section	.nv.callgraph,"",@"SHT_CUDA_CALLGRAPH"
	.align	4
	.sectionentsize	8
	.align		4
        /*0000*/ 	.word	0x00000000
	.align		4
        /*0004*/ 	.word	0xffffffff
	.align		4
        /*0008*/ 	.word	0x00000000
	.align		4
        /*000c*/ 	.word	0xfffffffe
	.align		4
        /*0010*/ 	.word	0x00000000
	.align		4
        /*0014*/ 	.word	0xfffffffd
	.align		4
        /*0018*/ 	.word	0x00000000
	.align		4
        /*001c*/ 	.word	0xfffffffc


//--------------------- .text._Z25fullyUnrolledReduceKernelPiS_x --------------------------
	.section	.text._Z25fullyUnrolledReduceKernelPiS_x,"ax",@progbits
	.align	128
        .global         _Z25fullyUnrolledReduceKernelPiS_x
        .type           _Z25fullyUnrolledReduceKernelPiS_x,@function
        .size           _Z25fullyUnrolledReduceKernelPiS_x,(.L_x_1 - _Z25fullyUnrolledReduceKernelPiS_x)
        .other          _Z25fullyUnrolledReduceKernelPiS_x,@"STO_CUDA_ENTRY STV_DEFAULT"
_Z25fullyUnrolledReduceKernelPiS_x:
.text._Z25fullyUnrolledReduceKernelPiS_x:
[----:B------:R-:W-:Y:S01]  /*0000*/  LDC R1, c[0x0][0x37c] ;  /* 0x0000df00ff017b82 */ /* 0x000fe20000000800 */
[----:B------:R-:W0:Y:S01]  /*0010*/  S2R R0, SR_CTAID.X ;  /* 0x0000000000007919 */ /* 0x000e220000002500 */
[----:B------:R-:W0:Y:S01]  /*0020*/  LDCU UR4, c[0x0][0x360] ;  /* 0x00006c00ff0477ac */ /* 0x000e220008000800 */
[----:B------:R-:W1:Y:S01]  /*0030*/  S2R R2, SR_TID.X ;  /* 0x0000000000027919 */ /* 0x000e620000002100 */
[----:B------:R-:W2:Y:S01]  /*0040*/  LDCU.64 UR6, c[0x0][0x390] ;  /* 0x00007200ff0677ac */ /* 0x000ea20008000a00 */
[----:B0-----:R-:W-:-:S04]  /*0050*/  IMAD R3, R0, UR4, RZ ;  /* 0x0000000400037c24 */ /* 0x001fc8000f8e02ff */
[----:B-1----:R-:W-:-:S05]  /*0060*/  IMAD R3, R3, 0x2, R2 ;  /* 0x0000000203037824 */ /* 0x002fca00078e0202 */
[C---:B------:R-:W-:Y:S02]  /*0070*/  IADD3 R7, P2, PT, R3.reuse, UR4, RZ ;  /* 0x0000000403077c10 */ /* 0x040fe4000ff5e0ff */
[----:B--2---:R-:W-:Y:S02]  /*0080*/  ISETP.GE.U32.AND P1, PT, R3, UR6, PT ;  /* 0x0000000603007c0c */ /* 0x004fe4000bf26070 */
[----:B------:R-:W-:Y:S01]  /*0090*/  ISETP.GE.U32.AND P0, PT, R7, UR6, PT ;  /* 0x0000000607007c0c */ /* 0x000fe2000bf06070 */
[----:B------:R-:W-:Y:S01]  /*00a0*/  IMAD.X R10, RZ, RZ, RZ, P2 ;  /* 0x000000ffff0a7224 */ /* 0x000fe200010e06ff */
[----:B------:R-:W-:-:S04]  /*00b0*/  ISETP.GE.U32.AND.EX P1, PT, RZ, UR7, PT, P1 ;  /* 0x00000007ff007c0c */ /* 0x000fc8000bf26110 */
[----:B------:R-:W-:Y:S01]  /*00c0*/  ISETP.GE.U32.AND.EX P0, PT, R10, UR7, PT, P0 ;  /* 0x000000070a007c0c */ /* 0x000fe2000bf06100 */
[----:B------:R-:W0:Y:S08]  /*00d0*/  LDCU.64 UR6, c[0x0][0x358] ;  /* 0x00006b00ff0677ac */ /* 0x000e300008000a00 */
[----:B------:R-:W1:Y:S08]  /*00e0*/  @!P1 LDC.64 R4, c[0x0][0x380] ;  /* 0x0000e000ff049b82 */ /* 0x000e700000000a00 */
[----:B------:R-:W2:Y:S01]  /*00f0*/  @!P0 LDC.64 R8, c[0x0][0x380] ;  /* 0x0000e000ff088b82 */ /* 0x000ea20000000a00 */
[----:B-1----:R-:W-:-:S04]  /*0100*/  @!P1 LEA R4, P2, R3, R4, 0x2 ;  /* 0x0000000403049211 */ /* 0x002fc800078410ff */
[----:B------:R-:W-:Y:S02]  /*0110*/  @!P1 LEA.HI.X R5, R3, R5, RZ, 0x2, P2 ;  /* 0x0000000503059211 */ /* 0x000fe400010f14ff */
[----:B--2---:R-:W-:Y:S01]  /*0120*/  @!P0 LEA R6, P3, R7, R8, 0x2 ;  /* 0x0000000807068211 */ /* 0x004fe200078610ff */
[----:B------:R-:W-:-:S03]  /*0130*/  IMAD.MOV.U32 R8, RZ, RZ, RZ ;  /* 0x000000ffff087224 */ /* 0x000fc600078e00ff */
[----:B------:R-:W-:-:S03]  /*0140*/  @!P0 LEA.HI.X R7, R7, R9, R10, 0x2, P3 ;  /* 0x0000000907078211 */ /* 0x000fc600018f140a */
[----:B0-----:R-:W2:Y:S04]  /*0150*/  @!P1 LDG.E R8, desc[UR6][R4.64] ;  /* 0x0000000604089981 */ /* 0x001ea8000c1e1900 */
[----:B------:R-:W2:Y:S01]  /*0160*/  @!P0 LDG.E R7, desc[UR6][R6.64] ;  /* 0x0000000606078981 */ /* 0x000ea2000c1e1900 */
[----:B------:R-:W0:Y:S01]  /*0170*/  S2UR UR5, SR_CgaCtaId ;  /* 0x00000000000579c3 */ /* 0x000e220000008800 */
[----:B------:R-:W-:Y:S01]  /*0180*/  UMOV UR4, 0x400 ;  /* 0x0000040000047882 */ /* 0x000fe20000000000 */
[----:B------:R-:W-:Y:S01]  /*0190*/  ISETP.GT.U32.AND P1, PT, R2, 0x1ff, PT ;  /* 0x000001ff0200780c */ /* 0x000fe20003f24070 */
[----:B0-----:R-:W-:-:S06]  /*01a0*/  ULEA UR4, UR5, UR4, 0x18 ;  /* 0x0000000405047291 */ /* 0x001fcc000f8ec0ff */
[----:B------:R-:W-:Y:S01]  /*01b0*/  LEA R3, R2, UR4, 0x2 ;  /* 0x0000000402037c11 */ /* 0x000fe2000f8e10ff */
[----:B--2---:R-:W-:Y:S01]  /*01c0*/  @!P0 IMAD.IADD R8, R8, 0x1, R7 ;  /* 0x0000000108088824 */ /* 0x004fe200078e0207 */
[----:B------:R-:W-:-:S04]  /*01d0*/  ISETP.GT.U32.AND P0, PT, R2, 0xff, PT ;  /* 0x000000ff0200780c */ /* 0x000fc80003f04070 */
[----:B------:R-:W-:Y:S01]  /*01e0*/  STS [R3], R8 ;  /* 0x0000000803007388 */ /* 0x000fe20000000800 */
[----:B------:R-:W-:Y:S06]  /*01f0*/  BAR.SYNC.DEFER_BLOCKING 0x0 ;  /* 0x0000000000007b1d */ /* 0x000fec0000010000 */
[----:B------:R-:W-:Y:S04]  /*0200*/  @!P1 LDS R9, [R3+0x800] ;  /* 0x0008000003099984 */ /* 0x000fe80000000800 */
[----:B------:R-:W0:Y:S02]  /*0210*/  @!P1 LDS R4, [R3] ;  /* 0x0000000003049984 */ /* 0x000e240000000800 */
[----:B0-----:R-:W-:-:S05]  /*0220*/  @!P1 IMAD.IADD R4, R9, 0x1, R4 ;  /* 0x0000000109049824 */ /* 0x001fca00078e0204 */
[----:B------:R-:W-:Y:S01]  /*0230*/  @!P1 STS [R3], R4 ;  /* 0x0000000403009388 */ /* 0x000fe20000000800 */
[----:B------:R-:W-:Y:S01]  /*0240*/  BAR.SYNC.DEFER_BLOCKING 0x0 ;  /* 0x0000000000007b1d */ /* 0x000fe20000010000 */
[----:B------:R-:W-:-:S05]  /*0250*/  ISETP.GT.U32.AND P1, PT, R2, 0x7f, PT ;  /* 0x0000007f0200780c */ /* 0x000fca0003f24070 */
        /* <DEDUP_REMOVED lines=14> */
[----:B0-----:R-:W-:-:S05]  /*0340*/  @!P0 IADD3 R4, PT, PT, R4, R5, RZ ;  /* 0x0000000504048210 */ /* 0x001fca0007ffe0ff */
[----:B------:R0:W-:Y:S01]  /*0350*/  @!P0 STS [R3], R4 ;  /* 0x0000000403008388 */ /* 0x0001e20000000800 */
[----:B------:R-:W-:Y:S06]  /*0360*/  BAR.SYNC.DEFER_BLOCKING 0x0 ;  /* 0x0000000000007b1d */ /* 0x000fec0000010000 */
[----:B------:R-:W-:Y:S05]  /*0370*/  @P1 EXIT ;  /* 0x000000000000194d */ /* 0x000fea0003800000 */
[----:B0-----:R-:W0:Y:S01]  /*0380*/  LDS R4, [R3] ;  /* 0x0000000003047984 */ /* 0x001e220000000800 */
[----:B------:R-:W-:Y:S01]  /*0390*/  IMAD.MOV.U32 R11, RZ, RZ, 0x20 ;  /* 0x00000020ff0b7424 */ /* 0x000fe200078e00ff */
[----:B------:R-:W-:-:S04]  /*03a0*/  ISETP.NE.AND P0, PT, R2, RZ, PT ;  /* 0x000000ff0200720c */ /* 0x000fc80003f05270 */
[----:B0-----:R-:W0:Y:S02]  /*03b0*/  SHFL.DOWN PT, R5, R4, R11, 0x1f ;  /* 0x08001f0b04057589 */ /* 0x001e2400000e0000 */
[----:B0-----:R-:W-:-:S05]  /*03c0*/  IMAD.IADD R5, R4, 0x1, R5 ;  /* 0x0000000104057824 */ /* 0x001fca00078e0205 */
[----:B------:R-:W0:Y:S02]  /*03d0*/  SHFL.DOWN PT, R6, R5, 0x10, 0x1f ;  /* 0x0a001f0005067f89 */ /* 0x000e2400000e0000 */
[----:B0-----:R-:W-:-:S05]  /*03e0*/  IMAD.IADD R6, R5, 0x1, R6 ;  /* 0x0000000105067824 */ /* 0x001fca00078e0206 */
[----:B------:R-:W0:Y:S02]  /*03f0*/  SHFL.DOWN PT, R7, R6, 0x8, 0x1f ;  /* 0x09001f0006077f89 */ /* 0x000e2400000e0000 */
[----:B0-----:R-:W-:-:S05]  /*0400*/  IMAD.IADD R7, R6, 0x1, R7 ;  /* 0x0000000106077824 */ /* 0x001fca00078e0207 */
[----:B------:R-:W0:Y:S02]  /*0410*/  SHFL.DOWN PT, R8, R7, 0x4, 0x1f ;  /* 0x08801f0007087f89 */ /* 0x000e2400000e0000 */
[----:B0-----:R-:W-:-:S05]  /*0420*/  IADD3 R8, PT, PT, R7, R8, RZ ;  /* 0x0000000807087210 */ /* 0x001fca0007ffe0ff */
[----:B------:R-:W0:Y:S02]  /*0430*/  SHFL.DOWN PT, R9, R8, 0x2, 0x1f ;  /* 0x08401f0008097f89 */ /* 0x000e2400000e0000 */
[----:B0-----:R-:W-:-:S05]  /*0440*/  IMAD.IADD R9, R8, 0x1, R9 ;  /* 0x0000000108097824 */ /* 0x001fca00078e0209 */
[----:B------:R-:W0:Y:S02]  /*0450*/  SHFL.DOWN PT, R10, R9, 0x1, 0x1f ;  /* 0x08201f00090a7f89 */ /* 0x000e2400000e0000 */
[----:B0-----:R-:W-:-:S05]  /*0460*/  IMAD.IADD R10, R9, 0x1, R10 ;  /* 0x00000001090a7824 */ /* 0x001fca00078e020a */
[----:B------:R0:W-:Y:S01]  /*0470*/  STS [R3], R10 ;  /* 0x0000000a03007388 */ /* 0x0001e20000000800 */
[----:B------:R-:W-:Y:S05]  /*0480*/  @P0 EXIT ;  /* 0x000000000000094d */ /* 0x000fea0003800000 */
[----:B------:R-:W1:Y:S01]  /*0490*/  LDS R5, [UR4] ;  /* 0x00000004ff057984 */ /* 0x000e620008000800 */
[----:B0-----:R-:W0:Y:S02]  /*04a0*/  LDC.64 R2, c[0x0][0x388] ;  /* 0x0000e200ff027b82 */ /* 0x001e240000000a00 */
[----:B0-----:R-:W-:-:S05]  /*04b0*/  IMAD.WIDE.U32 R2, R0, 0x4, R2 ;  /* 0x0000000400027825 */ /* 0x001fca00078e0002 */
[----:B-1----:R-:W-:Y:S01]  /*04c0*/  STG.E desc[UR6][R2.64], R5 ;  /* 0x0000000502007986 */ /* 0x002fe2000c101906 */
[----:B------:R-:W-:Y:S05]  /*04d0*/  EXIT ;  /* 0x000000000000794d */ /* 0x000fea0003800000 */
.L_x_0:
[----:B------:R-:W-:-:S00]  /*04e0*/  BRA `(.L_x_0) ;  /* 0xfffffffc00fc7947 */ /* 0x000fc0000383ffff */
[----:B------:R-:W-:-:S00]  /*04f0*/  NOP ;  /* 0x0000000000007918 */ /* 0x000fc00000000000 */
        /* <DEDUP_REMOVED lines=8> */
.L_x_1:


//--------------------- .nv.shared._Z25fullyUnrolledReduceKernelPiS_x --------------------------
	.section	.nv.shared._Z25fullyUnrolledReduceKernelPiS_x,"aw",@nobits
	.sectionflags	@""
	.align	4
.nv.shared._Z25fullyUnrolledReduceKernelPiS_x:
	.zero		5120


//--------------------- .nv.shared.reserved.0     --------------------------
	.section	.nv.shared.reserved.0,"aw",@nobits
	.weak		__nv_reservedSMEM_offset_0_alias
	.size		__nv_reservedSMEM_offset_0_alias, 0, 64
	.other		__nv_reservedSMEM_offset_0_alias,@"STO_CUDA_RESERVED_SHARED STV_DEFAULT"
__nv_reservedSMEM_offset_0_alias:
	.zero		0
	.zero		64


//--------------------- .nv.constant0._Z25fullyUnrolledReduceKernelPiS_x --------------------------
	.section	.nv.constant0._Z25fullyUnrolledReduceKernelPiS_x,"a",@progbits
	.sectionflags	@""
	.align	4
.nv.constant0._Z25fullyUnrolledReduceKernelPiS_x:
	.zero		920


//--------------------- SYMBOLS --------------------------

	.type		.nv.reservedSmem.offset0,@object
	.size		.nv.reservedSmem.offset0,0x4
	.type		.nv.reservedSmem.cap,@object
	.size		.nv.reservedSmem.cap,0x4
